	.headerflags	@"EF_CUDA_TEXMODE_UNIFIED EF_CUDA_64BIT_ADDRESS EF_CUDA_ACCELERATORS EF_CUDA_SM90 EF_CUDA_VIRTUAL_SM(EF_CUDA_SM90)"
	.elftype	@"ET_EXEC"


//--------------------- .nv.info                  --------------------------
	.section	.nv.info,"",@"SHT_CUDA_INFO"
	.align	4


	//----- nvinfo : EIATTR_REGCOUNT
	.align		4
        /*0000*/ 	.byte	0x04, 0x2f
        /*0002*/ 	.short	(.L_1 - .L_0)
	.align		4
.L_0:
        /*0004*/ 	.word	index@(triton_poi_fused__unsafe_index_add_mul_sub_4)
        /*0008*/ 	.word	0x0000001a


	//----- nvinfo : EIATTR_MIN_STACK_SIZE
	.align		4
.L_1:
        /*000c*/ 	.byte	0x04, 0x12
        /*000e*/ 	.short	(.L_3 - .L_2)
	.align		4
.L_2:
        /*0010*/ 	.word	index@(triton_poi_fused__unsafe_index_add_mul_sub_4)
        /*0014*/ 	.word	0x00000000


	//----- nvinfo : EIATTR_FRAME_SIZE
	.align		4
.L_3:
        /*0018*/ 	.byte	0x04, 0x11
        /*001a*/ 	.short	(.L_5 - .L_4)
	.align		4
.L_4:
        /*001c*/ 	.word	index@(triton_poi_fused__unsafe_index_add_mul_sub_4)
        /*0020*/ 	.word	0x00000000


	//----- nvinfo : EIATTR_MIN_STACK_SIZE
	.align		4
.L_5:
        /*0024*/ 	.byte	0x04, 0x12
        /*0026*/ 	.short	(.L_7 - .L_6)
	.align		4
.L_6:
        /*0028*/ 	.word	index@(triton_poi_fused__unsafe_index_add_mul_sub_4)
        /*002c*/ 	.word	0x00000000
.L_7:


//--------------------- .nv.info.triton_poi_fused__unsafe_index_add_mul_sub_4 --------------------------
	.section	.nv.info.triton_poi_fused__unsafe_index_add_mul_sub_4,"",@"SHT_CUDA_INFO"
	.sectionflags	@""
	.align	4


	//----- nvinfo : EIATTR_CUDA_API_VERSION
	.align		4
        /*0000*/ 	.byte	0x04, 0x37
        /*0002*/ 	.short	(.L_9 - .L_8)
.L_8:
        /*0004*/ 	.word	0x0000007c


	//----- nvinfo : EIATTR_KPARAM_INFO
	.align		4
.L_9:
        /*0008*/ 	.byte	0x04, 0x17
        /*000a*/ 	.short	(.L_11 - .L_10)
.L_10:
        /*000c*/ 	.word	0x00000000
        /*0010*/ 	.short	0x0006
        /*0012*/ 	.short	0x0030
        /*0014*/ 	.byte	0x00, 0xf0, 0x11, 0x00


	//----- nvinfo : EIATTR_KPARAM_INFO
	.align		4
.L_11:
        /*0018*/ 	.byte	0x04, 0x17
        /*001a*/ 	.short	(.L_13 - .L_12)
.L_12:
        /*001c*/ 	.word	0x00000000
        /*0020*/ 	.short	0x0005
        /*0022*/ 	.short	0x0028
        /*0024*/ 	.byte	0x00, 0xf4, 0x21, 0x00


	//----- nvinfo : EIATTR_KPARAM_INFO
	.align		4
.L_13:
        /*0028*/ 	.byte	0x04, 0x17
        /*002a*/ 	.short	(.L_15 - .L_14)
.L_14:
        /*002c*/ 	.word	0x00000000
        /*0030*/ 	.short	0x0004
        /*0032*/ 	.short	0x0020
        /*0034*/ 	.byte	0x00, 0xf4, 0x21, 0x00


	//----- nvinfo : EIATTR_KPARAM_INFO
	.align		4
.L_15:
        /*0038*/ 	.byte	0x04, 0x17
        /*003a*/ 	.short	(.L_17 - .L_16)
.L_16:
        /*003c*/ 	.word	0x00000000
        /*0040*/ 	.short	0x0003
        /*0042*/ 	.short	0x0018
        /*0044*/ 	.byte	0x00, 0xf4, 0x21, 0x00


	//----- nvinfo : EIATTR_KPARAM_INFO
	.align		4
.L_17:
        /*0048*/ 	.byte	0x04, 0x17
        /*004a*/ 	.short	(.L_19 - .L_18)
.L_18:
        /*004c*/ 	.word	0x00000000
        /*0050*/ 	.short	0x0002
        /*0052*/ 	.short	0x0010
        /*0054*/ 	.byte	0x00, 0xf4, 0x21, 0x00


	//----- nvinfo : EIATTR_KPARAM_INFO
	.align		4
.L_19:
        /*0058*/ 	.byte	0x04, 0x17
        /*005a*/ 	.short	(.L_21 - .L_20)
.L_20:
        /*005c*/ 	.word	0x00000000
        /*0060*/ 	.short	0x0001
        /*0062*/ 	.short	0x0008
        /*0064*/ 	.byte	0x00, 0xf4, 0x21, 0x00


	//----- nvinfo : EIATTR_KPARAM_INFO
	.align		4
.L_21:
        /*0068*/ 	.byte	0x04, 0x17
        /*006a*/ 	.short	(.L_23 - .L_22)
.L_22:
        /*006c*/ 	.word	0x00000000
        /*0070*/ 	.short	0x0000
        /*0072*/ 	.short	0x0000
        /*0074*/ 	.byte	0x00, 0xf4, 0x21, 0x00


	//----- nvinfo : EIATTR_SPARSE_MMA_MASK
	.align		4
.L_23:
        /*0078*/ 	.byte	0x03, 0x50
        /*007a*/ 	.short	0x0000


	//----- nvinfo : EIATTR_MAXREG_COUNT
	.align		4
        /*007c*/ 	.byte	0x03, 0x1b
        /*007e*/ 	.short	0x00ff


	//----- nvinfo : EIATTR_EXIT_INSTR_OFFSETS
	.align		4
        /*0080*/ 	.byte	0x04, 0x1c
        /*0082*/ 	.short	(.L_25 - .L_24)


	//   ....[0]....
.L_24:
        /*0084*/ 	.word	0x00000680


	//   ....[1]....
        /*0088*/ 	.word	0x000006a0


	//----- nvinfo : EIATTR_REQNTID
	.align		4
.L_25:
        /*008c*/ 	.byte	0x04, 0x10
        /*008e*/ 	.short	(.L_27 - .L_26)
.L_26:
        /*0090*/ 	.word	0x00000080
        /*0094*/ 	.word	0x00000001
        /*0098*/ 	.word	0x00000001


	//----- nvinfo : EIATTR_CBANK_PARAM_SIZE
	.align		4
.L_27:
        /*009c*/ 	.byte	0x03, 0x19
        /*009e*/ 	.short	0x0034


	//----- nvinfo : EIATTR_PARAM_CBANK
	.align		4
        /*00a0*/ 	.byte	0x04, 0x0a
        /*00a2*/ 	.short	(.L_29 - .L_28)
	.align		4
.L_28:
        /*00a4*/ 	.word	index@(.nv.constant0.triton_poi_fused__unsafe_index_add_mul_sub_4)
        /*00a8*/ 	.short	0x0210
        /*00aa*/ 	.short	0x0034


	//----- nvinfo : EIATTR_SW_WAR
	.align		4
.L_29:
        /*00ac*/ 	.byte	0x04, 0x36
        /*00ae*/ 	.short	(.L_31 - .L_30)
.L_30:
        /*00b0*/ 	.word	0x00000008
.L_31:


//--------------------- .nv.callgraph             --------------------------
	.section	.nv.callgraph,"",@"SHT_CUDA_CALLGRAPH"
	.align	4
	.sectionentsize	8
	.align		4
        /*0000*/ 	.word	0x00000000
	.align		4
        /*0004*/ 	.word	0xffffffff
	.align		4
        /*0008*/ 	.word	0x00000000
	.align		4
        /*000c*/ 	.word	0xfffffffe
	.align		4
        /*0010*/ 	.word	0x00000000
	.align		4
        /*0014*/ 	.word	0xfffffffd
	.align		4
        /*0018*/ 	.word	0x00000000
	.align		4
        /*001c*/ 	.word	0xfffffffc


//--------------------- .text.triton_poi_fused__unsafe_index_add_mul_sub_4 --------------------------
	.section	.text.triton_poi_fused__unsafe_index_add_mul_sub_4,"ax",@progbits
	.align	128
        .global         triton_poi_fused__unsafe_index_add_mul_sub_4
        .type           triton_poi_fused__unsafe_index_add_mul_sub_4,@function
        .size           triton_poi_fused__unsafe_index_add_mul_sub_4,(.L_x_1 - triton_poi_fused__unsafe_index_add_mul_sub_4)
        .other          triton_poi_fused__unsafe_index_add_mul_sub_4,@"STO_CUDA_ENTRY STV_DEFAULT"
triton_poi_fused__unsafe_index_add_mul_sub_4:
.text.triton_poi_fused__unsafe_index_add_mul_sub_4:
[----:B------:R-:W0:Y:S02]  /*0000*/  LDC R1, c[0x0][0x28] ;  /* 0x00000a00ff017b82 */ /* 0x000e240000000800 */
[----:B------:R-:W1:Y:S01]  /*0010*/  S2R R0, SR_TID.X ;  /* 0x0000000000007919 */ /* 0x000e620000002100 */
[----:B------:R-:W2:Y:S01]  /*0020*/  LDC.64 R16, c[0x0][0x210] ;  /* 0x00008400ff107b82 */ /* 0x000ea20000000a00 */
[----:B------:R-:W-:Y:S02]  /*0030*/  CS2R R10, SRZ ;  /* 0x00000000000a7805 */ /* 0x000fe4000001ff00 */
[----:B------:R-:W-:Y:S01]  /*0040*/  CS2R R12, SRZ ;  /* 0x00000000000c7805 */ /* 0x000fe2000001ff00 */
[----:B------:R-:W3:Y:S01]  /*0050*/  S2R R3, SR_CTAID.X ;  /* 0x0000000000037919 */ /* 0x000ee20000002500 */
[----:B------:R-:W-:Y:S01]  /*0060*/  ULDC.64 UR4, c[0x0][0x208] ;  /* 0x0000820000047ab9 */ /* 0x000fe20000000a00 */
[----:B------:R-:W-:Y:S02]  /*0070*/  ULDC.64 UR6, c[0x0][0x220] ;  /* 0x0000880000067ab9 */ /* 0x000fe40000000a00 */
[----:B------:R-:W4:Y:S01]  /*0080*/  LDC.64 R14, c[0x0][0x228] ;  /* 0x00008a00ff0e7b82 */ /* 0x000f220000000a00 */
[----:B-1----:R-:W-:-:S05]  /*0090*/  IMAD.SHL.U32 R0, R0, 0x2, RZ ;  /* 0x0000000200007824 */ /* 0x002fca00078e00ff */
[----:B------:R-:W-:-:S05]  /*00a0*/  LOP3.LUT R0, R0, 0xfe, RZ, 0xc0, !PT ;  /* 0x000000fe00007812 */ /* 0x000fca00078ec0ff */
[----:B---3--:R-:W-:-:S05]  /*00b0*/  IMAD R2, R3, 0x100, R0 ;  /* 0x0000010003027824 */ /* 0x008fca00078e0200 */
[----:B------:R-:W-:Y:S02]  /*00c0*/  SHF.R.S32.HI R5, RZ, 0x1f, R2 ;  /* 0x0000001fff057819 */ /* 0x000fe40000011402 */
[----:B------:R-:W-:Y:S02]  /*00d0*/  ISETP.GE.AND P0, PT, R2, 0x100, PT ;  /* 0x000001000200780c */ /* 0x000fe40003f06270 */
[----:B------:R-:W-:Y:S02]  /*00e0*/  LEA.HI R0, R5, R2, RZ, 0x2 ;  /* 0x0000000205007211 */ /* 0x000fe400078f10ff */
[----:B------:R-:W1:Y:S02]  /*00f0*/  LDC.64 R4, c[0x0][0x218] ;  /* 0x00008600ff047b82 */ /* 0x000e640000000a00 */
[----:B------:R-:W-:Y:S02]  /*0100*/  SHF.R.S32.HI R6, RZ, 0x2, R0 ;  /* 0x00000002ff067819 */ /* 0x000fe40000011400 */
[----:B------:R-:W-:-:S02]  /*0110*/  LOP3.LUT R9, R0, 0xfffffffc, RZ, 0xc0, !PT ;  /* 0xfffffffc00097812 */ /* 0x000fc400078ec0ff */
[----:B------:R-:W-:-:S03]  /*0120*/  LEA.HI R7, R6, R6, RZ, 0x2 ;  /* 0x0000000606077211 */ /* 0x000fc600078f10ff */
[----:B------:R-:W-:Y:S01]  /*0130*/  IMAD.IADD R0, R2, 0x1, -R9 ;  /* 0x0000000102007824 */ /* 0x000fe200078e0a09 */
[----:B------:R-:W-:Y:S02]  /*0140*/  LOP3.LUT R7, R7, 0xfffffffc, RZ, 0xc0, !PT ;  /* 0xfffffffc07077812 */ /* 0x000fe400078ec0ff */
[----:B------:R-:W-:-:S03]  /*0150*/  CS2R R8, SRZ ;  /* 0x0000000000087805 */ /* 0x000fc6000001ff00 */
[----:B------:R-:W-:-:S04]  /*0160*/  IMAD.IADD R7, R6, 0x1, -R7 ;  /* 0x0000000106077824 */ /* 0x000fc800078e0a07 */
[----:B--2---:R-:W-:-:S04]  /*0170*/  IMAD.WIDE R16, R7, 0x8, R16 ;  /* 0x0000000807107825 */ /* 0x004fc800078e0210 */
[C---:B-1----:R-:W-:Y:S01]  /*0180*/  IMAD.WIDE R18, R0.reuse, 0x8, R4 ;  /* 0x0000000800127825 */ /* 0x042fe200078e0204 */
[----:B------:R1:W2:Y:S04]  /*0190*/  @!P0 LDG.E.EL.64 R12, desc[UR4][R16.64] ;  /* 0x00000004100c8981 */ /* 0x0002a8000c2e1b00 */
[----:B------:R-:W3:Y:S01]  /*01a0*/  @!P0 LDG.E.EL.128 R8, desc[UR4][R18.64] ;  /* 0x0000000412088981 */ /* 0x000ee2000c2e1d00 */
[----:B------:R-:W-:Y:S02]  /*01b0*/  CS2R R4, SRZ ;  /* 0x0000000000047805 */ /* 0x000fe4000001ff00 */
[----:B------:R-:W-:Y:S01]  /*01c0*/  CS2R R6, SRZ ;  /* 0x0000000000067805 */ /* 0x000fe2000001ff00 */
[----:B----4-:R-:W-:-:S05]  /*01d0*/  IMAD.WIDE R20, R0, 0x8, R14 ;  /* 0x0000000800147825 */ /* 0x010fca00078e020e */
[----:B------:R4:W5:Y:S01]  /*01e0*/  @!P0 LDG.E.EL.128 R4, desc[UR4][R20.64] ;  /* 0x0000000414048981 */ /* 0x000962000c2e1d00 */
[----:B------:R-:W-:-:S04]  /*01f0*/  SHF.R.S32.HI R15, RZ, 0x17, R3 ;  /* 0x00000017ff0f7819 */ /* 0x000fc80000011403 */
[----:B------:R-:W-:-:S04]  /*0200*/  SGXT R15, R15, 0x1 ;  /* 0x000000010f0f781a */ /* 0x000fc80000000200 */
[----:B------:R-:W-:-:S04]  /*0210*/  LEA.HI R3, R15, R2, RZ, 0x4 ;  /* 0x000000020f037211 */ /* 0x000fc800078f20ff */
[----:B------:R-:W-:-:S04]  /*0220*/  SHF.R.S32.HI R3, RZ, 0x4, R3 ;  /* 0x00000004ff037819 */ /* 0x000fc80000011403 */
[----:B------:R-:W-:-:S04]  /*0230*/  LEA.HI R14, R3, R3, RZ, 0x2 ;  /* 0x00000003030e7211 */ /* 0x000fc800078f10ff */
[----:B-1----:R-:W-:-:S05]  /*0240*/  LOP3.LUT R16, R14, 0xfffffffc, RZ, 0xc0, !PT ;  /* 0xfffffffc0e107812 */ /* 0x002fca00078ec0ff */
[----:B------:R-:W-:Y:S01]  /*0250*/  IMAD.IADD R3, R3, 0x1, -R16 ;  /* 0x0000000103037824 */ /* 0x000fe200078e0a10 */
[----:B--2---:R-:W-:Y:S02]  /*0260*/  SHF.R.U32.HI R23, RZ, 0x1e, R13 ;  /* 0x0000001eff177819 */ /* 0x004fe4000001160d */
[----:B---3--:R-:W-:Y:S02]  /*0270*/  SHF.R.U32.HI R19, RZ, 0x1e, R9 ;  /* 0x0000001eff137819 */ /* 0x008fe40000011609 */
[----:B------:R-:W-:Y:S02]  /*0280*/  SHF.R.U32.HI R17, RZ, 0x1e, R11 ;  /* 0x0000001eff117819 */ /* 0x000fe4000001160b */
[----:B------:R-:W-:Y:S02]  /*0290*/  LOP3.LUT R19, R19, 0x2, RZ, 0xc0, !PT ;  /* 0x0000000213137812 */ /* 0x000fe400078ec0ff */
[----:B------:R-:W-:Y:S02]  /*02a0*/  LOP3.LUT R23, R23, 0x2, RZ, 0xc0, !PT ;  /* 0x0000000217177812 */ /* 0x000fe400078ec0ff */
[----:B------:R-:W-:-:S02]  /*02b0*/  LOP3.LUT R17, R17, 0x2, RZ, 0xc0, !PT ;  /* 0x0000000211117812 */ /* 0x000fc400078ec0ff */
[----:B------:R-:W-:Y:S02]  /*02c0*/  IADD3 R16, P2, R8, R19, RZ ;  /* 0x0000001308107210 */ /* 0x000fe40007f5e0ff */
[----:B------:R-:W-:Y:S02]  /*02d0*/  IADD3 R14, P1, R12, R23, RZ ;  /* 0x000000170c0e7210 */ /* 0x000fe40007f3e0ff */
[----:B------:R-:W-:Y:S01]  /*02e0*/  IADD3 R8, P3, R10, R17, RZ ;  /* 0x000000110a087210 */ /* 0x000fe20007f7e0ff */
[----:B----4-:R-:W-:Y:S01]  /*02f0*/  IMAD.X R21, RZ, RZ, R9, P2 ;  /* 0x000000ffff157224 */ /* 0x010fe200010e0609 */
[----:B-----5:R-:W-:Y:S01]  /*0300*/  SHF.R.U32.HI R17, RZ, 0x1e, R5 ;  /* 0x0000001eff117819 */ /* 0x020fe20000011605 */
[----:B------:R-:W-:Y:S01]  /*0310*/  IMAD.X R19, RZ, RZ, R13, P1 ;  /* 0x000000ffff137224 */ /* 0x000fe200008e060d */
[----:B------:R-:W-:Y:S01]  /*0320*/  SHF.R.U32.HI R9, RZ, 0x1e, R7 ;  /* 0x0000001eff097819 */ /* 0x000fe20000011607 */
[----:B------:R-:W-:Y:S01]  /*0330*/  IMAD.X R13, RZ, RZ, R11, P3 ;  /* 0x000000ffff0d7224 */ /* 0x000fe200018e060b */
[----:B------:R-:W-:-:S02]  /*0340*/  LEA R10, P1, R16, UR6, 0x4 ;  /* 0x00000006100a7c11 */ /* 0x000fc4000f8220ff */
[----:B------:R-:W-:Y:S02]  /*0350*/  LOP3.LUT R17, R17, 0x2, RZ, 0xc0, !PT ;  /* 0x0000000211117812 */ /* 0x000fe400078ec0ff */
[----:B------:R-:W-:Y:S02]  /*0360*/  LOP3.LUT R9, R9, 0x2, RZ, 0xc0, !PT ;  /* 0x0000000209097812 */ /* 0x000fe400078ec0ff */
[----:B------:R-:W-:Y:S02]  /*0370*/  LEA.HI.X R11, R16, UR7, R21, 0x4, P1 ;  /* 0x00000007100b7c11 */ /* 0x000fe400088f2415 */
[----:B------:R-:W-:Y:S02]  /*0380*/  IADD3 R17, P3, R4, R17, RZ ;  /* 0x0000001104117210 */ /* 0x000fe40007f7e0ff */
[----:B------:R-:W-:Y:S01]  /*0390*/  LEA R12, P2, R8, UR6, 0x4 ;  /* 0x00000006080c7c11 */ /* 0x000fe2000f8420ff */
[----:B------:R-:W-:Y:S01]  /*03a0*/  IMAD.WIDE R10, R3, 0x4, R10 ;  /* 0x00000004030a7825 */ /* 0x000fe200078e020a */
[----:B------:R-:W-:-:S02]  /*03b0*/  IADD3 R20, P1, R6, R9, RZ ;  /* 0x0000000906147210 */ /* 0x000fc40007f3e0ff */
[----:B------:R-:W-:Y:S01]  /*03c0*/  LEA.HI.X R13, R8, UR7, R13, 0x4, P2 ;  /* 0x00000007080d7c11 */ /* 0x000fe200090f240d */
[C---:B------:R-:W-:Y:S01]  /*03d0*/  IMAD.SHL.U32 R9, R14.reuse, 0x20, RZ ;  /* 0x000000200e097824 */ /* 0x040fe200078e00ff */
[----:B------:R-:W-:Y:S01]  /*03e0*/  SHF.L.U64.HI R8, R14, 0x5, R19 ;  /* 0x000000050e087819 */ /* 0x000fe20000010213 */
[----:B------:R-:W-:Y:S01]  /*03f0*/  IMAD.X R18, RZ, RZ, R5, P3 ;  /* 0x000000ffff127224 */ /* 0x000fe200018e0605 */
[----:B------:R-:W-:Y:S01]  /*0400*/  LEA R16, P2, R17, UR6, 0x4 ;  /* 0x0000000611107c11 */ /* 0x000fe2000f8420ff */
[----:B------:R-:W1:Y:S01]  /*0410*/  LDC.64 R4, c[0x0][0x230] ;  /* 0x00008c00ff047b82 */ /* 0x000e620000000a00 */
[----:B------:R-:W-:Y:S01]  /*0420*/  IMAD.X R7, RZ, RZ, R7, P1 ;  /* 0x000000ffff077224 */ /* 0x000fe200008e0607 */
[----:B------:R-:W-:Y:S01]  /*0430*/  LEA R14, P3, R20, UR6, 0x4 ;  /* 0x00000006140e7c11 */ /* 0x000fe2000f8620ff */
[----:B------:R-:W-:Y:S01]  /*0440*/  IMAD.WIDE R12, R3, 0x4, R12 ;  /* 0x00000004030c7825 */ /* 0x000fe200078e020c */
[----:B------:R-:W-:Y:S02]  /*0450*/  IADD3 R6, P1, R10, R9, RZ ;  /* 0x000000090a067210 */ /* 0x000fe40007f3e0ff */
[----:B------:R-:W-:-:S02]  /*0460*/  LEA.HI R10, R15, R2, RZ, 0x6 ;  /* 0x000000020f0a7211 */ /* 0x000fc400078f30ff */
[----:B------:R-:W-:Y:S02]  /*0470*/  LEA.HI.X R17, R17, UR7, R18, 0x4, P2 ;  /* 0x0000000711117c11 */ /* 0x000fe400090f2412 */
[----:B------:R-:W-:Y:S01]  /*0480*/  LEA.HI.X R15, R20, UR7, R7, 0x4, P3 ;  /* 0x00000007140f7c11 */ /* 0x000fe200098f2407 */
[----:B------:R-:W-:Y:S01]  /*0490*/  IMAD.X R7, R11, 0x1, R8, P1 ;  /* 0x000000010b077824 */ /* 0x000fe200008e0608 */
[----:B------:R-:W-:Y:S01]  /*04a0*/  SHF.R.S32.HI R18, RZ, 0x6, R10 ;  /* 0x00000006ff127819 */ /* 0x000fe2000001140a */
[----:B------:R-:W-:Y:S01]  /*04b0*/  IMAD.WIDE R10, R3, 0x4, R16 ;  /* 0x00000004030a7825 */ /* 0x000fe200078e0210 */
[----:B------:R-:W-:-:S03]  /*04c0*/  IADD3 R12, P1, R12, R9, RZ ;  /* 0x000000090c0c7210 */ /* 0x000fc60007f3e0ff */
[----:B------:R-:W-:Y:S01]  /*04d0*/  IMAD.WIDE R14, R3, 0x4, R14 ;  /* 0x00000004030e7825 */ /* 0x000fe200078e020e */
[----:B------:R-:W-:-:S03]  /*04e0*/  IADD3 R10, P2, R10, R9, RZ ;  /* 0x000000090a0a7210 */ /* 0x000fc60007f5e0ff */
[----:B------:R-:W-:Y:S01]  /*04f0*/  IMAD.SHL.U32 R17, R18, 0x10, RZ ;  /* 0x0000001012117824 */ /* 0x000fe200078e00ff */
[----:B------:R-:W-:Y:S01]  /*0500*/  IADD3 R14, P3, R14, R9, RZ ;  /* 0x000000090e0e7210 */ /* 0x000fe20007f7e0ff */
[--C-:B------:R-:W-:Y:S02]  /*0510*/  IMAD.X R13, R13, 0x1, R8.reuse, P1 ;  /* 0x000000010d0d7824 */ /* 0x100fe400008e0608 */
[--C-:B------:R-:W-:Y:S02]  /*0520*/  IMAD.X R11, R11, 0x1, R8.reuse, P2 ;  /* 0x000000010b0b7824 */ /* 0x100fe400010e0608 */
[----:B------:R-:W-:Y:S02]  /*0530*/  IMAD.X R15, R15, 0x1, R8, P3 ;  /* 0x000000010f0f7824 */ /* 0x000fe400018e0608 */
[----:B------:R-:W-:-:S04]  /*0540*/  IMAD.WIDE R6, R17, 0x4, R6 ;  /* 0x0000000411067825 */ /* 0x000fc800078e0206 */
[----:B-1----:R-:W-:-:S04]  /*0550*/  IMAD.WIDE R4, R0, 0x4, R4 ;  /* 0x0000000400047825 */ /* 0x002fc800078e0204 */
[----:B------:R-:W-:-:S04]  /*0560*/  IMAD.WIDE R12, R17, 0x4, R12 ;  /* 0x00000004110c7825 */ /* 0x000fc800078e020c */
[----:B------:R-:W-:-:S04]  /*0570*/  IMAD.WIDE R10, R17, 0x4, R10 ;  /* 0x00000004110a7825 */ /* 0x000fc800078e020a */
[----:B------:R-:W-:Y:S01]  /*0580*/  IMAD.WIDE R14, R17, 0x4, R14 ;  /* 0x00000004110e7825 */ /* 0x000fe200078e020e */
[----:B------:R-:W-:-:S03]  /*0590*/  CS2R R16, SRZ ;  /* 0x0000000000107805 */ /* 0x000fc6000001ff00 */
[----:B------:R-:W-:Y:S02]  /*05a0*/  IMAD.MOV.U32 R3, RZ, RZ, RZ ;  /* 0x000000ffff037224 */ /* 0x000fe400078e00ff */
[----:B------:R-:W-:Y:S01]  /*05b0*/  IMAD.MOV.U32 R0, RZ, RZ, RZ ;  /* 0x000000ffff007224 */ /* 0x000fe200078e00ff */
[----:B------:R-:W-:Y:S01]  /*05c0*/  CS2R R8, SRZ ;  /* 0x0000000000087805 */ /* 0x000fe2000001ff00 */
[----:B------:R-:W2:Y:S04]  /*05d0*/  @!P0 LDG.E.EL R16, desc[UR4][R10.64] ;  /* 0x000000040a108981 */ /* 0x000ea8000c2e1900 */
[----:B------:R1:W2:Y:S04]  /*05e0*/  @!P0 LDG.E.EL R3, desc[UR4][R6.64] ;  /* 0x0000000406038981 */ /* 0x0002a8000c2e1900 */
[----:B------:R-:W3:Y:S04]  /*05f0*/  @!P0 LDG.E.EL R0, desc[UR4][R12.64] ;  /* 0x000000040c008981 */ /* 0x000ee8000c2e1900 */
[----:B------:R-:W3:Y:S01]  /*0600*/  @!P0 LDG.E.EL R17, desc[UR4][R14.64] ;  /* 0x000000040e118981 */ /* 0x000ee2000c2e1900 */
[----:B-1----:R-:W1:Y:S03]  /*0610*/  LDC.64 R6, c[0x0][0x238] ;  /* 0x00008e00ff067b82 */ /* 0x002e660000000a00 */
[----:B------:R-:W4:Y:S01]  /*0620*/  @!P0 LDG.E.EL.64 R8, desc[UR4][R4.64] ;  /* 0x0000000404088981 */ /* 0x000f22000c2e1b00 */
[----:B-1----:R-:W-:-:S04]  /*0630*/  IMAD.WIDE R6, R2, 0x4, R6 ;  /* 0x0000000402067825 */ /* 0x002fc800078e0206 */
[----:B--2---:R-:W-:Y:S01]  /*0640*/  FADD R16, R16, -R3 ;  /* 0x8000000310107221 */ /* 0x004fe20000000000 */
[----:B---3--:R-:W-:-:S03]  /*0650*/  FADD R17, R17, -R0 ;  /* 0x8000000011117221 */ /* 0x008fc60000000000 */
[----:B----4-:R-:W-:Y:S01]  /*0660*/  FFMA R8, R16, R8, R3 ;  /* 0x0000000810087223 */ /* 0x010fe20000000003 */
[----:B------:R-:W-:Y:S01]  /*0670*/  FFMA R9, R17, R9, R0 ;  /* 0x0000000911097223 */ /* 0x000fe20000000000 */
[----:B------:R-:W-:Y:S06]  /*0680*/  @P0 EXIT ;  /* 0x000000000000094d */ /* 0x000fec0003800000 */
[----:B------:R-:W-:Y:S01]  /*0690*/  STG.E.64 desc[UR4][R6.64], R8 ;  /* 0x0000000806007986 */ /* 0x000fe2000c101b04 */
[----:B------:R-:W-:Y:S05]  /*06a0*/  EXIT ;  /* 0x000000000000794d */ /* 0x000fea0003800000 */
.L_x_0:
[----:B------:R-:W-:-:S00]  /*06b0*/  BRA `(.L_x_0) ;  /* 0xfffffffc00fc7947 */ /* 0x000fc0000383ffff */
[----:B------:R-:W-:-:S00]  /*06c0*/  NOP ;  /* 0x0000000000007918 */ /* 0x000fc00000000000 */
        /* <DEDUP_REMOVED lines=11> */
.L_x_1:


//--------------------- .nv.constant0.triton_poi_fused__unsafe_index_add_mul_sub_4 --------------------------
	.section	.nv.constant0.triton_poi_fused__unsafe_index_add_mul_sub_4,"a",@progbits
	.sectionflags	@""
	.align	4
.nv.constant0.triton_poi_fused__unsafe_index_add_mul_sub_4:
	.zero		580
